//
// Generated by NVIDIA NVVM Compiler
//
// Compiler Build ID: CL-36424714
// Cuda compilation tools, release 13.0, V13.0.88
// Based on NVVM 20.0.0
//

.version 9.0
.target sm_100
.address_size 64

	// .globl	_Z11computeAreaPfi
.global .align 4 .b8 __cudart_i2opi_f[24] = {65, 144, 67, 60, 153, 149, 98, 219, 192, 221, 52, 245, 209, 87, 39, 252, 41, 21, 68, 78, 110, 131, 249, 162};

.visible .entry _Z11computeAreaPfi(
	.param .u64 .ptr .align 1 _Z11computeAreaPfi_param_0,
	.param .u32 _Z11computeAreaPfi_param_1
)
{
	.local .align 4 .b8 	__local_depot0[28];
	.reg .b64 	%SP;
	.reg .b64 	%SPL;
	.reg .pred 	%p<10>;
	.reg .b32 	%r<45>;
	.reg .b32 	%f<30>;
	.reg .b64 	%rd<25>;
	.reg .b64 	%fd<10>;

	mov.u64 	%SPL, __local_depot0;
	ld.param.u64 	%rd9, [_Z11computeAreaPfi_param_0];
	ld.param.u32 	%r16, [_Z11computeAreaPfi_param_1];
	add.u64 	%rd1, %SPL, 0;
	mov.u32 	%r17, %ctaid.x;
	mov.u32 	%r18, %ntid.x;
	mov.u32 	%r19, %tid.x;
	mad.lo.s32 	%r1, %r17, %r18, %r19;
	setp.ge.s32 	%p1, %r1, %r16;
	@%p1 bra 	$L__BB0_10;
	cvt.rn.f64.s32 	%fd1, %r1;
	mul.f64 	%fd2, %fd1, 0d4000C152382D7365;
	cvt.rn.f64.s32 	%fd3, %r16;
	div.rn.f64 	%fd4, %fd2, %fd3;
	add.f64 	%fd5, %fd4, 0dC00921FB54442D18;
	cvt.rn.f32.f64 	%f1, %fd5;
	mov.f64 	%fd6, 0d4000C152382D7365;
	div.rn.f64 	%fd7, %fd6, %fd3;
	cvt.rn.f32.f64 	%f2, %fd7;
	mul.f32 	%f8, %f1, 0f3F22F983;
	cvt.rni.s32.f32 	%r44, %f8;
	cvt.rn.f32.s32 	%f9, %r44;
	fma.rn.f32 	%f10, %f9, 0fBFC90FDA, %f1;
	fma.rn.f32 	%f11, %f9, 0fB3A22168, %f10;
	fma.rn.f32 	%f29, %f9, 0fA7C234C5, %f11;
	abs.f32 	%f4, %f1;
	setp.ltu.f32 	%p2, %f4, 0f47CE4780;
	@%p2 bra 	$L__BB0_9;
	setp.neu.f32 	%p3, %f4, 0f7F800000;
	@%p3 bra 	$L__BB0_4;
	mov.f32 	%f14, 0f00000000;
	mul.rn.f32 	%f29, %f1, %f14;
	mov.b32 	%r44, 0;
	bra.uni 	$L__BB0_9;
$L__BB0_4:
	mov.b32 	%r3, %f1;
	shl.b32 	%r21, %r3, 8;
	or.b32  	%r4, %r21, -2147483648;
	mov.b64 	%rd24, 0;
	mov.b32 	%r41, 0;
	mov.u64 	%rd22, __cudart_i2opi_f;
	mov.u64 	%rd23, %rd1;
$L__BB0_5:
	.pragma "nounroll";
	ld.global.nc.u32 	%r22, [%rd22];
	mad.wide.u32 	%rd13, %r22, %r4, %rd24;
	shr.u64 	%rd24, %rd13, 32;
	st.local.u32 	[%rd23], %rd13;
	add.s32 	%r41, %r41, 1;
	add.s64 	%rd23, %rd23, 4;
	add.s64 	%rd22, %rd22, 4;
	setp.ne.s32 	%p4, %r41, 6;
	@%p4 bra 	$L__BB0_5;
	shr.u32 	%r23, %r3, 23;
	st.local.u32 	[%rd1+24], %rd24;
	and.b32  	%r7, %r23, 31;
	and.b32  	%r24, %r23, 224;
	add.s32 	%r25, %r24, -128;
	shr.u32 	%r26, %r25, 5;
	mul.wide.u32 	%rd14, %r26, 4;
	sub.s64 	%rd8, %rd1, %rd14;
	ld.local.u32 	%r42, [%rd8+24];
	ld.local.u32 	%r43, [%rd8+20];
	setp.eq.s32 	%p5, %r7, 0;
	@%p5 bra 	$L__BB0_8;
	shf.l.wrap.b32 	%r42, %r43, %r42, %r7;
	ld.local.u32 	%r27, [%rd8+16];
	shf.l.wrap.b32 	%r43, %r27, %r43, %r7;
$L__BB0_8:
	shr.u32 	%r28, %r42, 30;
	shf.l.wrap.b32 	%r29, %r43, %r42, 2;
	shl.b32 	%r30, %r43, 2;
	shr.u32 	%r31, %r29, 31;
	add.s32 	%r32, %r31, %r28;
	neg.s32 	%r33, %r32;
	setp.lt.s32 	%p6, %r3, 0;
	selp.b32 	%r44, %r33, %r32, %p6;
	xor.b32  	%r34, %r29, %r3;
	shr.s32 	%r35, %r29, 31;
	xor.b32  	%r36, %r35, %r29;
	xor.b32  	%r37, %r35, %r30;
	cvt.u64.u32 	%rd15, %r36;
	shl.b64 	%rd16, %rd15, 32;
	cvt.u64.u32 	%rd17, %r37;
	or.b64  	%rd18, %rd16, %rd17;
	cvt.rn.f64.s64 	%fd8, %rd18;
	mul.f64 	%fd9, %fd8, 0d3BF921FB54442D19;
	cvt.rn.f32.f64 	%f12, %fd9;
	neg.f32 	%f13, %f12;
	setp.lt.s32 	%p7, %r34, 0;
	selp.f32 	%f29, %f13, %f12, %p7;
$L__BB0_9:
	mul.rn.f32 	%f15, %f29, %f29;
	and.b32  	%r39, %r44, 1;
	setp.eq.b32 	%p8, %r39, 1;
	selp.f32 	%f16, 0f3F800000, %f29, %p8;
	fma.rn.f32 	%f17, %f15, %f16, 0f00000000;
	fma.rn.f32 	%f18, %f15, 0f37CBAC00, 0fBAB607ED;
	selp.f32 	%f19, %f18, 0fB94D4153, %p8;
	selp.f32 	%f20, 0f3D2AAABB, 0f3C0885E4, %p8;
	fma.rn.f32 	%f21, %f19, %f15, %f20;
	selp.f32 	%f22, 0fBEFFFFFF, 0fBE2AAAA8, %p8;
	fma.rn.f32 	%f23, %f21, %f15, %f22;
	fma.rn.f32 	%f24, %f23, %f17, %f16;
	and.b32  	%r40, %r44, 2;
	setp.eq.s32 	%p9, %r40, 0;
	mov.f32 	%f25, 0f00000000;
	sub.f32 	%f26, %f25, %f24;
	selp.f32 	%f27, %f24, %f26, %p9;
	mul.f32 	%f28, %f27, %f2;
	cvta.to.global.u64 	%rd19, %rd9;
	mul.wide.s32 	%rd20, %r1, 4;
	add.s64 	%rd21, %rd19, %rd20;
	st.global.f32 	[%rd21], %f28;
$L__BB0_10:
	ret;

}


// ===== COMPILED SASS (sm_100) =====

	.target	sm_100

	.elftype	@"ET_EXEC"


//--------------------- .note.nv.tkinfo           --------------------------
	.section	.note.nv.tkinfo,"",@"SHT_NOTE"
	.sectionflags	@"SHF_NOTE_NV_TKINFO"
	.tkinfo
        /*0018*/ 	.word	0x00000002
        /*0030*/ 	.string	""
        /*0030*/ 	.string	"ptxas"
        /*0030*/ 	.string	"Cuda compilation tools, release 13.0, V13.0.88"
        /*0030*/ 	.string	"Build cuda_13.0.r13.0/compiler.36424714_0"
        /*0030*/ 	.string	"-arch sm_100 -m 64 "



//--------------------- .note.nv.cuinfo           --------------------------
	.section	.note.nv.cuinfo,"",@"SHT_NOTE"
	.sectionflags	@"SHF_NOTE_NV_CUINFO"
        /*0018*/ 	.short	0x0002
        /*001a*/ 	.short	0x0064
        /*001c*/ 	.short	0x0082
	.zero		2


//--------------------- .nv.info                  --------------------------
	.section	.nv.info,"",@"SHT_CUDA_INFO"
	.align	4


	//----- nvinfo : EIATTR_REGCOUNT
	.align		4
        /*0000*/ 	.byte	0x04, 0x2f
        /*0002*/ 	.short	(.L_2 - .L_1)
	.align		4
.L_1:
        /*0004*/ 	.word	index@(_Z11computeAreaPfi)
        /*0008*/ 	.word	0x0000001c


	//----- nvinfo : EIATTR_FRAME_SIZE
	.align		4
.L_2:
        /*000c*/ 	.byte	0x04, 0x11
        /*000e*/ 	.short	(.L_4 - .L_3)
	.align		4
.L_3:
        /*0010*/ 	.word	index@($__internal_0_$__cuda_sm20_div_rn_f64_full)
        /*0014*/ 	.word	0x00000020


	//----- nvinfo : EIATTR_FRAME_SIZE
	.align		4
.L_4:
        /*0018*/ 	.byte	0x04, 0x11
        /*001a*/ 	.short	(.L_6 - .L_5)
	.align		4
.L_5:
        /*001c*/ 	.word	index@(_Z11computeAreaPfi)
        /*0020*/ 	.word	0x00000020


	//----- nvinfo : EIATTR_MIN_STACK_SIZE
	.align		4
.L_6:
        /*0024*/ 	.byte	0x04, 0x12
        /*0026*/ 	.short	(.L_8 - .L_7)
	.align		4
.L_7:
        /*0028*/ 	.word	index@(_Z11computeAreaPfi)
        /*002c*/ 	.word	0x00000020
.L_8:


//--------------------- .nv.compat                --------------------------
	.section	.nv.compat,"",@"SHT_CUDA_COMPAT_INFO"
	.align	4
        /*0000*/ 	.byte	0x02, 0x09, 0x00, 0x00, 0x02, 0x02, 0x01, 0x00, 0x02, 0x05, 0x05, 0x00, 0x03, 0x07, 0x01, 0x01
        /*0010*/ 	.byte	0x02, 0x03, 0x00, 0x00, 0x02, 0x06, 0x01, 0x00, 0x04, 0x0b, 0x08, 0x00, 0x01, 0x00, 0x00, 0x00
        /*0020*/ 	.byte	0x00, 0x00, 0x00, 0x00


//--------------------- .nv.info._Z11computeAreaPfi --------------------------
	.section	.nv.info._Z11computeAreaPfi,"",@"SHT_CUDA_INFO"
	.sectionflags	@""
	.align	4


	//----- nvinfo : EIATTR_CUDA_API_VERSION
	.align		4
        /*0000*/ 	.byte	0x04, 0x37
        /*0002*/ 	.short	(.L_10 - .L_9)
.L_9:
        /*0004*/ 	.word	0x00000082


	//----- nvinfo : EIATTR_KPARAM_INFO
	.align		4
.L_10:
        /*0008*/ 	.byte	0x04, 0x17
        /*000a*/ 	.short	(.L_12 - .L_11)
.L_11:
        /*000c*/ 	.word	0x00000000
        /*0010*/ 	.short	0x0001
        /*0012*/ 	.short	0x0008
        /*0014*/ 	.byte	0x00, 0xf0, 0x11, 0x00


	//----- nvinfo : EIATTR_KPARAM_INFO
	.align		4
.L_12:
        /*0018*/ 	.byte	0x04, 0x17
        /*001a*/ 	.short	(.L_14 - .L_13)
.L_13:
        /*001c*/ 	.word	0x00000000
        /*0020*/ 	.short	0x0000
        /*0022*/ 	.short	0x0000
        /*0024*/ 	.byte	0x00, 0xf5, 0x21, 0x00


	//----- nvinfo : EIATTR_SPARSE_MMA_MASK
	.align		4
.L_14:
        /*0028*/ 	.byte	0x03, 0x50
        /*002a*/ 	.short	0x0000


	//----- nvinfo : EIATTR_MAXREG_COUNT
	.align		4
        /*002c*/ 	.byte	0x03, 0x1b
        /*002e*/ 	.short	0x00ff


	//----- nvinfo : EIATTR_MERCURY_ISA_VERSION
	.align		4
        /*0030*/ 	.byte	0x03, 0x5f
        /*0032*/ 	.short	0x0101


	//----- nvinfo : EIATTR_VRC_CTA_INIT_COUNT
	.align		4
        /*0034*/ 	.byte	0x02, 0x4a
	.zero		1
	.zero		1


	//----- nvinfo : EIATTR_EXIT_INSTR_OFFSETS
	.align		4
        /*0038*/ 	.byte	0x04, 0x1c
        /*003a*/ 	.short	(.L_16 - .L_15)


	//   ....[0]....
.L_15:
        /*003c*/ 	.word	0x00000080


	//   ....[1]....
        /*0040*/ 	.word	0x00000950


	//----- nvinfo : EIATTR_CRS_STACK_SIZE
	.align		4
.L_16:
        /*0044*/ 	.byte	0x04, 0x1e
        /*0046*/ 	.short	(.L_18 - .L_17)
.L_17:
        /*0048*/ 	.word	0x00000000


	//----- nvinfo : EIATTR_CBANK_PARAM_SIZE
	.align		4
.L_18:
        /*004c*/ 	.byte	0x03, 0x19
        /*004e*/ 	.short	0x000c


	//----- nvinfo : EIATTR_PARAM_CBANK
	.align		4
        /*0050*/ 	.byte	0x04, 0x0a
        /*0052*/ 	.short	(.L_20 - .L_19)
	.align		4
.L_19:
        /*0054*/ 	.word	index@(.nv.constant0._Z11computeAreaPfi)
        /*0058*/ 	.short	0x0380
        /*005a*/ 	.short	0x000c


	//----- nvinfo : EIATTR_SW_WAR
	.align		4
.L_20:
        /*005c*/ 	.byte	0x04, 0x36
        /*005e*/ 	.short	(.L_22 - .L_21)
.L_21:
        /*0060*/ 	.word	0x00000008
.L_22:


//--------------------- .nv.callgraph             --------------------------
	.section	.nv.callgraph,"",@"SHT_CUDA_CALLGRAPH"
	.align	4
	.sectionentsize	8
	.align		4
        /*0000*/ 	.word	0x00000000
	.align		4
        /*0004*/ 	.word	0xffffffff
	.align		4
        /*0008*/ 	.word	0x00000000
	.align		4
        /*000c*/ 	.word	0xfffffffe
	.align		4
        /*0010*/ 	.word	0x00000000
	.align		4
        /*0014*/ 	.word	0xfffffffd
	.align		4
        /*0018*/ 	.word	0x00000000
	.align		4
        /*001c*/ 	.word	0xfffffffc


//--------------------- .nv.constant4             --------------------------
	.section	.nv.constant4,"a",@progbits
	.align	8
	.align		8
.nv.constant4:
        /*0000*/ 	.dword	__cudart_i2opi_f


//--------------------- .text._Z11computeAreaPfi  --------------------------
	.section	.text._Z11computeAreaPfi,"ax",@progbits
	.align	128
        .global         _Z11computeAreaPfi
        .type           _Z11computeAreaPfi,@function
        .size           _Z11computeAreaPfi,(.L_x_12 - _Z11computeAreaPfi)
        .other          _Z11computeAreaPfi,@"STO_CUDA_ENTRY STV_DEFAULT"
_Z11computeAreaPfi:
.text._Z11computeAreaPfi:
[----:B------:R-:W0:Y:S01]  /*0000*/  LDC R1, c[0x0][0x37c] ;  /* 0x0000df00ff017b82 */ /* 0x000e220000000800 */
[----:B------:R-:W1:Y:S07]  /*0010*/  S2R R0, SR_TID.X ;  /* 0x0000000000007919 */ /* 0x000e6e0000002100 */
[----:B------:R-:W1:Y:S01]  /*0020*/  S2UR UR4, SR_CTAID.X ;  /* 0x00000000000479c3 */ /* 0x000e620000002500 */
[----:B------:R-:W2:Y:S01]  /*0030*/  LDCU UR5, c[0x0][0x388] ;  /* 0x00007100ff0577ac */ /* 0x000ea20008000800 */
[----:B0-----:R-:W-:-:S06]  /*0040*/  VIADD R1, R1, 0xffffffe0 ;  /* 0xffffffe001017836 */ /* 0x001fcc0000000000 */
[----:B------:R-:W1:Y:S02]  /*0050*/  LDC R7, c[0x0][0x360] ;  /* 0x0000d800ff077b82 */ /* 0x000e640000000800 */
[----:B-1----:R-:W-:-:S05]  /*0060*/  IMAD R7, R7, UR4, R0 ;  /* 0x0000000407077c24 */ /* 0x002fca000f8e0200 */
[----:B--2---:R-:W-:-:S13]  /*0070*/  ISETP.GE.AND P0, PT, R7, UR5, PT ;  /* 0x0000000507007c0c */ /* 0x004fda000bf06270 */
[----:B------:R-:W-:Y:S05]  /*0080*/  @P0 EXIT ;  /* 0x000000000000094d */ /* 0x000fea0003800000 */
[----:B------:R-:W0:Y:S01]  /*0090*/  I2F.F64 R8, UR5 ;  /* 0x0000000500087d12 */ /* 0x000e220008201c00 */
[----:B------:R-:W-:Y:S01]  /*00a0*/  IMAD.MOV.U32 R4, RZ, RZ, 0x1 ;  /* 0x00000001ff047424 */ /* 0x000fe200078e00ff */
[----:B------:R-:W-:Y:S01]  /*00b0*/  UMOV UR4, 0x382d7365 ;  /* 0x382d736500047882 */ /* 0x000fe20000000000 */
[----:B------:R-:W-:Y:S01]  /*00c0*/  UMOV UR5, 0x4000c152 ;  /* 0x4000c15200057882 */ /* 0x000fe20000000000 */
[----:B------:R-:W-:Y:S04]  /*00d0*/  BSSY.RECONVERGENT B0, `(.L_x_0) ;  /* 0x0000016000007945 */ /* 0x000fe80003800200 */
[----:B0-----:R-:W0:Y:S02]  /*00e0*/  MUFU.RCP64H R5, R9 ;  /* 0x0000000900057308 */ /* 0x001e240000001800 */
[----:B0-----:R-:W-:-:S08]  /*00f0*/  DFMA R2, -R8, R4, 1 ;  /* 0x3ff000000802742b */ /* 0x001fd00000000104 */
[----:B------:R-:W-:Y:S02]  /*0100*/  DFMA R10, R2, R2, R2 ;  /* 0x00000002020a722b */ /* 0x000fe40000000002 */
[----:B------:R-:W0:Y:S06]  /*0110*/  I2F.F64 R2, R7 ;  /* 0x0000000700027312 */ /* 0x000e2c0000201c00 */
[----:B------:R-:W-:-:S08]  /*0120*/  DFMA R10, R4, R10, R4 ;  /* 0x0000000a040a722b */ /* 0x000fd00000000004 */
[----:B------:R-:W-:Y:S02]  /*0130*/  DFMA R12, -R8, R10, 1 ;  /* 0x3ff00000080c742b */ /* 0x000fe4000000010a */
[----:B0-----:R-:W-:-:S06]  /*0140*/  DMUL R4, R2, UR4 ;  /* 0x0000000402047c28 */ /* 0x001fcc0008000000 */
[----:B------:R-:W-:-:S04]  /*0150*/  DFMA R12, R10, R12, R10 ;  /* 0x0000000c0a0c722b */ /* 0x000fc8000000000a */
[----:B------:R-:W-:-:S04]  /*0160*/  FSETP.GEU.AND P1, PT, |R5|, 6.5827683646048100446e-37, PT ;  /* 0x036000000500780b */ /* 0x000fc80003f2e200 */
[----:B------:R-:W-:-:S08]  /*0170*/  DMUL R2, R4, R12 ;  /* 0x0000000c04027228 */ /* 0x000fd00000000000 */
[----:B------:R-:W-:-:S08]  /*0180*/  DFMA R10, -R8, R2, R4 ;  /* 0x00000002080a722b */ /* 0x000fd00000000104 */
[----:B------:R-:W-:-:S10]  /*0190*/  DFMA R2, R12, R10, R2 ;  /* 0x0000000a0c02722b */ /* 0x000fd40000000002 */
[----:B------:R-:W-:-:S05]  /*01a0*/  FFMA R0, RZ, R9, R3 ;  /* 0x00000009ff007223 */ /* 0x000fca0000000003 */
[----:B------:R-:W-:-:S13]  /*01b0*/  FSETP.GT.AND P0, PT, |R0|, 1.469367938527859385e-39, PT ;  /* 0x001000000000780b */ /* 0x000fda0003f04200 */
[----:B------:R-:W-:Y:S05]  /*01c0*/  @P0 BRA P1, `(.L_x_1) ;  /* 0x0000000000180947 */ /* 0x000fea0000800000 */
[----:B------:R-:W-:Y:S01]  /*01d0*/  IMAD.MOV.U32 R12, RZ, RZ, R8 ;  /* 0x000000ffff0c7224 */ /* 0x000fe200078e0008 */
[----:B------:R-:W-:Y:S01]  /*01e0*/  MOV R0, 0x210 ;  /* 0x0000021000007802 */ /* 0x000fe20000000f00 */
[----:B------:R-:W-:-:S07]  /*01f0*/  IMAD.MOV.U32 R13, RZ, RZ, R9 ;  /* 0x000000ffff0d7224 */ /* 0x000fce00078e0009 */
[----:B------:R-:W-:Y:S05]  /*0200*/  CALL.REL.NOINC `($__internal_0_$__cuda_sm20_div_rn_f64_full) ;  /* 0x0000000400d47944 */ /* 0x000fea0003c00000 */
[----:B------:R-:W-:Y:S02]  /*0210*/  IMAD.MOV.U32 R2, RZ, RZ, R4 ;  /* 0x000000ffff027224 */ /* 0x000fe400078e0004 */
[----:B------:R-:W-:-:S07]  /*0220*/  IMAD.MOV.U32 R3, RZ, RZ, R5 ;  /* 0x000000ffff037224 */ /* 0x000fce00078e0005 */
.L_x_1:
[----:B------:R-:W-:Y:S05]  /*0230*/  BSYNC.RECONVERGENT B0 ;  /* 0x0000000000007941 */ /* 0x000fea0003800200 */
.L_x_0:
[----:B------:R-:W0:Y:S01]  /*0240*/  MUFU.RCP64H R5, R9 ;  /* 0x0000000900057308 */ /* 0x000e220000001800 */
[----:B------:R-:W-:Y:S01]  /*0250*/  IMAD.MOV.U32 R4, RZ, RZ, 0x1 ;  /* 0x00000001ff047424 */ /* 0x000fe200078e00ff */
[----:B------:R-:W-:Y:S01]  /*0260*/  UMOV UR4, 0x382d7365 ;  /* 0x382d736500047882 */ /* 0x000fe20000000000 */
[----:B------:R-:W-:-:S04]  /*0270*/  UMOV UR5, 0x4000c152 ;  /* 0x4000c15200057882 */ /* 0x000fc80000000000 */
[----:B0-----:R-:W-:-:S08]  /*0280*/  DFMA R10, -R8, R4, 1 ;  /* 0x3ff00000080a742b */ /* 0x001fd00000000104 */
[----:B------:R-:W-:-:S08]  /*0290*/  DFMA R10, R10, R10, R10 ;  /* 0x0000000a0a0a722b */ /* 0x000fd0000000000a */
[----:B------:R-:W-:-:S08]  /*02a0*/  DFMA R10, R4, R10, R4 ;  /* 0x0000000a040a722b */ /* 0x000fd00000000004 */
[----:B------:R-:W-:-:S08]  /*02b0*/  DFMA R4, -R8, R10, 1 ;  /* 0x3ff000000804742b */ /* 0x000fd0000000010a */
[----:B------:R-:W-:-:S08]  /*02c0*/  DFMA R12, R10, R4, R10 ;  /* 0x000000040a0c722b */ /* 0x000fd0000000000a */
[----:B------:R-:W-:-:S08]  /*02d0*/  DMUL R4, R12, UR4 ;  /* 0x000000040c047c28 */ /* 0x000fd00008000000 */
[----:B------:R-:W-:Y:S01]  /*02e0*/  DFMA R10, -R8, R4, UR4 ;  /* 0x00000004080a7e2b */ /* 0x000fe20008000104 */
[----:B------:R-:W-:Y:S01]  /*02f0*/  UMOV UR4, 0x54442d18 ;  /* 0x54442d1800047882 */ /* 0x000fe20000000000 */
[----:B------:R-:W-:Y:S02]  /*0300*/  UMOV UR5, 0x400921fb ;  /* 0x400921fb00057882 */ /* 0x000fe40000000000 */
[----:B------:R-:W-:-:S04]  /*0310*/  DADD R2, R2, -UR4 ;  /* 0x8000000402027e29 */ /* 0x000fc80008000000 */
[----:B------:R-:W-:Y:S02]  /*0320*/  DFMA R4, R12, R10, R4 ;  /* 0x0000000a0c04722b */ /* 0x000fe40000000004 */
[----:B------:R0:W1:Y:S08]  /*0330*/  F2F.F32.F64 R11, R2 ;  /* 0x00000002000b7310 */ /* 0x0000700000301000 */
[----:B------:R-:W-:-:S05]  /*0340*/  FFMA R0, RZ, R9, R5 ;  /* 0x00000009ff007223 */ /* 0x000fca0000000005 */
[----:B------:R-:W-:-:S13]  /*0350*/  FSETP.GT.AND P0, PT, |R0|, 1.469367938527859385e-39, PT ;  /* 0x001000000000780b */ /* 0x000fda0003f04200 */
[----:B01----:R-:W-:Y:S05]  /*0360*/  @P0 BRA `(.L_x_2) ;  /* 0x0000000000180947 */ /* 0x003fea0003800000 */
[----:B------:R-:W-:Y:S01]  /*0370*/  IMAD.MOV.U32 R12, RZ, RZ, R8 ;  /* 0x000000ffff0c7224 */ /* 0x000fe200078e0008 */
[----:B------:R-:W-:Y:S01]  /*0380*/  MOV R0, 0x3d0 ;  /* 0x000003d000007802 */ /* 0x000fe20000000f00 */
[----:B------:R-:W-:Y:S02]  /*0390*/  IMAD.MOV.U32 R13, RZ, RZ, R9 ;  /* 0x000000ffff0d7224 */ /* 0x000fe400078e0009 */
[----:B------:R-:W-:Y:S02]  /*03a0*/  IMAD.MOV.U32 R4, RZ, RZ, 0x382d7365 ;  /* 0x382d7365ff047424 */ /* 0x000fe400078e00ff */
[----:B------:R-:W-:-:S07]  /*03b0*/  IMAD.MOV.U32 R5, RZ, RZ, 0x4000c152 ;  /* 0x4000c152ff057424 */ /* 0x000fce00078e00ff */
[----:B------:R-:W-:Y:S05]  /*03c0*/  CALL.REL.NOINC `($__internal_0_$__cuda_sm20_div_rn_f64_full) ;  /* 0x0000000400647944 */ /* 0x000fea0003c00000 */
.L_x_2:
[C---:B------:R-:W-:Y:S01]  /*03d0*/  FMUL R0, R11.reuse, 0.63661974668502807617 ;  /* 0x3f22f9830b007820 */ /* 0x040fe20000400000 */
[----:B------:R-:W-:Y:S01]  /*03e0*/  FSETP.GE.AND P0, PT, |R11|, 105615, PT ;  /* 0x47ce47800b00780b */ /* 0x000fe20003f06200 */
[----:B------:R0:W1:Y:S01]  /*03f0*/  F2F.F32.F64 R5, R4 ;  /* 0x0000000400057310 */ /* 0x0000620000301000 */
[----:B------:R-:W2:Y:S01]  /*0400*/  LDCU.64 UR6, c[0x0][0x358] ;  /* 0x00006b00ff0677ac */ /* 0x000ea20008000a00 */
[----:B------:R-:W-:Y:S06]  /*0410*/  BSSY.RECONVERGENT B0, `(.L_x_3) ;  /* 0x000003e000007945 */ /* 0x000fec0003800200 */
[----:B------:R-:W3:Y:S02]  /*0420*/  F2I.NTZ R0, R0 ;  /* 0x0000000000007305 */ /* 0x000ee40000203100 */
[----:B---3--:R-:W-:-:S05]  /*0430*/  I2FP.F32.S32 R2, R0 ;  /* 0x0000000000027245 */ /* 0x008fca0000201400 */
[----:B------:R-:W-:-:S04]  /*0440*/  FFMA R3, R2, -1.5707962512969970703, R11 ;  /* 0xbfc90fda02037823 */ /* 0x000fc8000000000b */
[----:B------:R-:W-:-:S04]  /*0450*/  FFMA R3, R2, -7.5497894158615963534e-08, R3 ;  /* 0xb3a2216802037823 */ /* 0x000fc80000000003 */
[----:B------:R-:W-:Y:S01]  /*0460*/  FFMA R6, R2, -5.3903029534742383927e-15, R3 ;  /* 0xa7c234c502067823 */ /* 0x000fe20000000003 */
[----:B012---:R-:W-:Y:S06]  /*0470*/  @!P0 BRA `(.L_x_4) ;  /* 0x0000000000dc8947 */ /* 0x007fec0003800000 */
[----:B------:R-:W-:-:S13]  /*0480*/  FSETP.NEU.AND P0, PT, |R11|, +INF , PT ;  /* 0x7f8000000b00780b */ /* 0x000fda0003f0d200 */
[----:B------:R-:W-:Y:S01]  /*0490*/  @!P0 FMUL R6, RZ, R11 ;  /* 0x0000000bff068220 */ /* 0x000fe20000400000 */
[----:B------:R-:W-:Y:S01]  /*04a0*/  @!P0 IMAD.MOV.U32 R0, RZ, RZ, RZ ;  /* 0x000000ffff008224 */ /* 0x000fe200078e00ff */
[----:B------:R-:W-:Y:S06]  /*04b0*/  @!P0 BRA `(.L_x_4) ;  /* 0x0000000000cc8947 */ /* 0x000fec0003800000 */
[----:B------:R-:W-:Y:S01]  /*04c0*/  IMAD.SHL.U32 R2, R11, 0x100, RZ ;  /* 0x000001000b027824 */ /* 0x000fe200078e00ff */
[----:B------:R-:W0:Y:S01]  /*04d0*/  LDCU.64 UR8, c[0x4][URZ] ;  /* 0x01000000ff0877ac */ /* 0x000e220008000a00 */
[----:B------:R-:W-:Y:S02]  /*04e0*/  IMAD.MOV.U32 R6, RZ, RZ, RZ ;  /* 0x000000ffff067224 */ /* 0x000fe400078e00ff */
[----:B------:R-:W-:Y:S01]  /*04f0*/  IMAD.MOV.U32 R0, RZ, RZ, R1 ;  /* 0x000000ffff007224 */ /* 0x000fe200078e0001 */
[----:B------:R-:W-:Y:S01]  /*0500*/  LOP3.LUT R15, R2, 0x80000000, RZ, 0xfc, !PT ;  /* 0x80000000020f7812 */ /* 0x000fe200078efcff */
[----:B------:R-:W-:Y:S01]  /*0510*/  UMOV UR5, URZ ;  /* 0x000000ff00057c82 */ /* 0x000fe20008000000 */
[----:B------:R-:W-:-:S05]  /*0520*/  UMOV UR4, URZ ;  /* 0x000000ff00047c82 */ /* 0x000fca0008000000 */
.L_x_5:
[----:B0-----:R-:W-:Y:S02]  /*0530*/  IMAD.U32 R8, RZ, RZ, UR8 ;  /* 0x00000008ff087e24 */ /* 0x001fe4000f8e00ff */
[----:B------:R-:W-:-:S05]  /*0540*/  IMAD.U32 R9, RZ, RZ, UR9 ;  /* 0x00000009ff097e24 */ /* 0x000fca000f8e00ff */
[----:B------:R-:W2:Y:S01]  /*0550*/  LDG.E.CONSTANT R2, desc[UR6][R8.64] ;  /* 0x0000000608027981 */ /* 0x000ea2000c1e9900 */
[----:B------:R-:W-:Y:S02]  /*0560*/  UIADD3 UR8, UP0, UPT, UR8, 0x4, URZ ;  /* 0x0000000408087890 */ /* 0x000fe4000ff1e0ff */
[----:B------:R-:W-:Y:S02]  /*0570*/  UIADD3 UR4, UPT, UPT, UR4, 0x1, URZ ;  /* 0x0000000104047890 */ /* 0x000fe4000fffe0ff */
[----:B------:R-:W-:Y:S02]  /*0580*/  UIADD3.X UR9, UPT, UPT, URZ, UR9, URZ, UP0, !UPT ;  /* 0x00000009ff097290 */ /* 0x000fe400087fe4ff */
[----:B------:R-:W-:Y:S01]  /*0590*/  UISETP.NE.AND UP0, UPT, UR4, 0x6, UPT ;  /* 0x000000060400788c */ /* 0x000fe2000bf05270 */
[----:B--2---:R-:W-:-:S03]  /*05a0*/  IMAD.WIDE.U32 R2, R2, R15, RZ ;  /* 0x0000000f02027225 */ /* 0x004fc600078e00ff */
[----:B------:R-:W-:-:S04]  /*05b0*/  IADD3 R13, P0, PT, R2, R6, RZ ;  /* 0x00000006020d7210 */ /* 0x000fc80007f1e0ff */
[----:B------:R-:W-:Y:S01]  /*05c0*/  IADD3.X R6, PT, PT, R3, UR5, RZ, P0, !PT ;  /* 0x0000000503067c10 */ /* 0x000fe200087fe4ff */
[----:B------:R0:W-:Y:S02]  /*05d0*/  STL [R0], R13 ;  /* 0x0000000d00007387 */ /* 0x0001e40000100800 */
[----:B0-----:R-:W-:Y:S01]  /*05e0*/  VIADD R0, R0, 0x4 ;  /* 0x0000000400007836 */ /* 0x001fe20000000000 */
[----:B------:R-:W-:Y:S06]  /*05f0*/  BRA.U UP0, `(.L_x_5) ;  /* 0xfffffffd00cc7547 */ /* 0x000fec000b83ffff */
[----:B------:R-:W-:Y:S01]  /*0600*/  SHF.R.U32.HI R4, RZ, 0x17, R11 ;  /* 0x00000017ff047819 */ /* 0x000fe2000001160b */
[----:B------:R0:W-:Y:S03]  /*0610*/  STL [R1+0x18], R6 ;  /* 0x0000180601007387 */ /* 0x0001e60000100800 */
[C---:B------:R-:W-:Y:S02]  /*0620*/  LOP3.LUT R0, R4.reuse, 0xe0, RZ, 0xc0, !PT ;  /* 0x000000e004007812 */ /* 0x040fe400078ec0ff */
[----:B------:R-:W-:-:S03]  /*0630*/  LOP3.LUT P0, RZ, R4, 0x1f, RZ, 0xc0, !PT ;  /* 0x0000001f04ff7812 */ /* 0x000fc6000780c0ff */
[----:B------:R-:W-:-:S05]  /*0640*/  VIADD R0, R0, 0xffffff80 ;  /* 0xffffff8000007836 */ /* 0x000fca0000000000 */
[----:B------:R-:W-:-:S05]  /*0650*/  SHF.R.U32.HI R0, RZ, 0x5, R0 ;  /* 0x00000005ff007819 */ /* 0x000fca0000011600 */
[----:B------:R-:W-:-:S05]  /*0660*/  IMAD R10, R0, -0x4, R1 ;  /* 0xfffffffc000a7824 */ /* 0x000fca00078e0201 */
[----:B------:R-:W2:Y:S04]  /*0670*/  LDL R0, [R10+0x18] ;  /* 0x000018000a007983 */ /* 0x000ea80000100800 */
[----:B------:R-:W2:Y:S04]  /*0680*/  LDL R3, [R10+0x14] ;  /* 0x000014000a037983 */ /* 0x000ea80000100800 */
[----:B------:R-:W3:Y:S01]  /*0690*/  @P0 LDL R2, [R10+0x10] ;  /* 0x000010000a020983 */ /* 0x000ee20000100800 */
[----:B------:R-:W-:Y:S01]  /*06a0*/  LOP3.LUT R4, R4, 0x1f, RZ, 0xc0, !PT ;  /* 0x0000001f04047812 */ /* 0x000fe200078ec0ff */
[----:B------:R-:W-:Y:S01]  /*06b0*/  UMOV UR4, 0x54442d19 ;  /* 0x54442d1900047882 */ /* 0x000fe20000000000 */
[----:B------:R-:W-:-:S02]  /*06c0*/  UMOV UR5, 0x3bf921fb ;  /* 0x3bf921fb00057882 */ /* 0x000fc40000000000 */
[-C--:B--2---:R-:W-:Y:S02]  /*06d0*/  @P0 SHF.L.W.U32.HI R0, R3, R4.reuse, R0 ;  /* 0x0000000403000219 */ /* 0x084fe40000010e00 */
[----:B---3--:R-:W-:Y:S02]  /*06e0*/  @P0 SHF.L.W.U32.HI R3, R2, R4, R3 ;  /* 0x0000000402030219 */ /* 0x008fe40000010e03 */
[----:B------:R-:W-:Y:S02]  /*06f0*/  ISETP.GE.AND P0, PT, R11, RZ, PT ;  /* 0x000000ff0b00720c */ /* 0x000fe40003f06270 */
[C---:B------:R-:W-:Y:S01]  /*0700*/  SHF.L.W.U32.HI R2, R3.reuse, 0x2, R0 ;  /* 0x0000000203027819 */ /* 0x040fe20000010e00 */
[----:B------:R-:W-:-:S03]  /*0710*/  IMAD.SHL.U32 R3, R3, 0x4, RZ ;  /* 0x0000000403037824 */ /* 0x000fc600078e00ff */
[----:B------:R-:W-:Y:S02]  /*0720*/  SHF.R.S32.HI R4, RZ, 0x1f, R2 ;  /* 0x0000001fff047819 */ /* 0x000fe40000011402 */
[----:B------:R-:W-:Y:S02]  /*0730*/  LOP3.LUT R11, R2, R11, RZ, 0x3c, !PT ;  /* 0x0000000b020b7212 */ /* 0x000fe400078e3cff */
[C---:B------:R-:W-:Y:S02]  /*0740*/  LOP3.LUT R8, R4.reuse, R3, RZ, 0x3c, !PT ;  /* 0x0000000304087212 */ /* 0x040fe400078e3cff */
[----:B------:R-:W-:Y:S02]  /*0750*/  LOP3.LUT R9, R4, R2, RZ, 0x3c, !PT ;  /* 0x0000000204097212 */ /* 0x000fe400078e3cff */
[----:B------:R-:W-:Y:S02]  /*0760*/  SHF.R.U32.HI R3, RZ, 0x1e, R0 ;  /* 0x0000001eff037819 */ /* 0x000fe40000011600 */
[----:B------:R-:W-:-:S02]  /*0770*/  ISETP.GE.AND P1, PT, R11, RZ, PT ;  /* 0x000000ff0b00720c */ /* 0x000fc40003f26270 */
[----:B------:R-:W1:Y:S01]  /*0780*/  I2F.F64.S64 R8, R8 ;  /* 0x0000000800087312 */ /* 0x000e620000301c00 */
[----:B------:R-:W-:-:S05]  /*0790*/  LEA.HI R0, R2, R3, RZ, 0x1 ;  /* 0x0000000302007211 */ /* 0x000fca00078f08ff */
[----:B------:R-:W-:-:S04]  /*07a0*/  IMAD.MOV R2, RZ, RZ, -R0 ;  /* 0x000000ffff027224 */ /* 0x000fc800078e0a00 */
[----:B------:R-:W-:Y:S01]  /*07b0*/  @!P0 IMAD.MOV.U32 R0, RZ, RZ, R2 ;  /* 0x000000ffff008224 */ /* 0x000fe200078e0002 */
[----:B-1----:R-:W-:-:S10]  /*07c0*/  DMUL R12, R8, UR4 ;  /* 0x00000004080c7c28 */ /* 0x002fd40008000000 */
[----:B------:R-:W0:Y:S02]  /*07d0*/  F2F.F32.F64 R12, R12 ;  /* 0x0000000c000c7310 */ /* 0x000e240000301000 */
[----:B0-----:R-:W-:-:S07]  /*07e0*/  FSEL R6, -R12, R12, !P1 ;  /* 0x0000000c0c067208 */ /* 0x001fce0004800100 */
.L_x_4:
[----:B------:R-:W-:Y:S05]  /*07f0*/  BSYNC.RECONVERGENT B0 ;  /* 0x0000000000007941 */ /* 0x000fea0003800200 */
.L_x_3:
[----:B------:R-:W-:Y:S02]  /*0800*/  IMAD.MOV.U32 R4, RZ, RZ, 0x37cbac00 ;  /* 0x37cbac00ff047424 */ /* 0x000fe400078e00ff */
[----:B------:R-:W-:Y:S01]  /*0810*/  FMUL R9, R6, R6 ;  /* 0x0000000606097220 */ /* 0x000fe20000400000 */
[C---:B------:R-:W-:Y:S01]  /*0820*/  LOP3.LUT R2, R0.reuse, 0x1, RZ, 0xc0, !PT ;  /* 0x0000000100027812 */ /* 0x040fe200078ec0ff */
[----:B------:R-:W-:Y:S01]  /*0830*/  IMAD.MOV.U32 R8, RZ, RZ, 0x3d2aaabb ;  /* 0x3d2aaabbff087424 */ /* 0x000fe200078e00ff */
[----:B------:R-:W-:Y:S01]  /*0840*/  LOP3.LUT P1, RZ, R0, 0x2, RZ, 0xc0, !PT ;  /* 0x0000000200ff7812 */ /* 0x000fe2000782c0ff */
[----:B------:R-:W-:Y:S01]  /*0850*/  FFMA R4, R9, R4, -0.0013887860113754868507 ;  /* 0xbab607ed09047423 */ /* 0x000fe20000000004 */
[----:B------:R-:W-:Y:S01]  /*0860*/  ISETP.NE.U32.AND P0, PT, R2, 0x1, PT ;  /* 0x000000010200780c */ /* 0x000fe20003f05070 */
[----:B------:R-:W-:Y:S01]  /*0870*/  IMAD.MOV.U32 R11, RZ, RZ, 0x3effffff ;  /* 0x3effffffff0b7424 */ /* 0x000fe200078e00ff */
[----:B------:R-:W0:Y:S02]  /*0880*/  LDC.64 R2, c[0x0][0x380] ;  /* 0x0000e000ff027b82 */ /* 0x000e240000000a00 */
[----:B------:R-:W-:-:S02]  /*0890*/  FSEL R4, R4, -0.00019574658654164522886, !P0 ;  /* 0xb94d415304047808 */ /* 0x000fc40004000000 */
[----:B------:R-:W-:Y:S02]  /*08a0*/  FSEL R8, R8, 0.0083327032625675201416, !P0 ;  /* 0x3c0885e408087808 */ /* 0x000fe40004000000 */
[----:B------:R-:W-:Y:S02]  /*08b0*/  FSEL R11, -R11, -0.16666662693023681641, !P0 ;  /* 0xbe2aaaa80b0b7808 */ /* 0x000fe40004000100 */
[----:B------:R-:W-:Y:S01]  /*08c0*/  FSEL R0, R6, 1, P0 ;  /* 0x3f80000006007808 */ /* 0x000fe20000000000 */
[----:B------:R-:W-:-:S04]  /*08d0*/  FFMA R4, R9, R4, R8 ;  /* 0x0000000409047223 */ /* 0x000fc80000000008 */
[C---:B------:R-:W-:Y:S01]  /*08e0*/  FFMA R4, R9.reuse, R4, R11 ;  /* 0x0000000409047223 */ /* 0x040fe2000000000b */
[----:B------:R-:W-:-:S04]  /*08f0*/  FFMA R9, R9, R0, RZ ;  /* 0x0000000009097223 */ /* 0x000fc800000000ff */
[----:B------:R-:W-:-:S04]  /*0900*/  FFMA R0, R9, R4, R0 ;  /* 0x0000000409007223 */ /* 0x000fc80000000000 */
[----:B------:R-:W-:Y:S01]  /*0910*/  @P1 FADD R0, RZ, -R0 ;  /* 0x80000000ff001221 */ /* 0x000fe20000000000 */
[----:B0-----:R-:W-:-:S04]  /*0920*/  IMAD.WIDE R2, R7, 0x4, R2 ;  /* 0x0000000407027825 */ /* 0x001fc800078e0202 */
[----:B------:R-:W-:-:S05]  /*0930*/  FMUL R5, R5, R0 ;  /* 0x0000000005057220 */ /* 0x000fca0000400000 */
[----:B------:R-:W-:Y:S01]  /*0940*/  STG.E desc[UR6][R2.64], R5 ;  /* 0x0000000502007986 */ /* 0x000fe2000c101906 */
[----:B------:R-:W-:Y:S05]  /*0950*/  EXIT ;  /* 0x000000000000794d */ /* 0x000fea0003800000 */
        .weak           $__internal_0_$__cuda_sm20_div_rn_f64_full
        .type           $__internal_0_$__cuda_sm20_div_rn_f64_full,@function
        .size           $__internal_0_$__cuda_sm20_div_rn_f64_full,(.L_x_12 - $__internal_0_$__cuda_sm20_div_rn_f64_full)
$__internal_0_$__cuda_sm20_div_rn_f64_full:
[C---:B------:R-:W-:Y:S01]  /*0960*/  FSETP.GEU.AND P0, PT, |R13|.reuse, 1.469367938527859385e-39, PT ;  /* 0x001000000d00780b */ /* 0x040fe20003f0e200 */
[----:B------:R-:W-:Y:S01]  /*0970*/  IMAD.MOV.U32 R16, RZ, RZ, 0x1 ;  /* 0x00000001ff107424 */ /* 0x000fe200078e00ff */
[----:B------:R-:W-:Y:S01]  /*0980*/  LOP3.LUT R14, R13, 0x800fffff, RZ, 0xc0, !PT ;  /* 0x800fffff0d0e7812 */ /* 0x000fe200078ec0ff */
[----:B------:R-:W-:Y:S01]  /*0990*/  IMAD.MOV.U32 R6, RZ, RZ, 0x1ca00000 ;  /* 0x1ca00000ff067424 */ /* 0x000fe200078e00ff */
[C---:B------:R-:W-:Y:S01]  /*09a0*/  FSETP.GEU.AND P2, PT, |R5|.reuse, 1.469367938527859385e-39, PT ;  /* 0x001000000500780b */ /* 0x040fe20003f4e200 */
[----:B------:R-:W-:Y:S01]  /*09b0*/  BSSY.RECONVERGENT B1, `(.L_x_6) ;  /* 0x0000053000017945 */ /* 0x000fe20003800200 */
[----:B------:R-:W-:Y:S01]  /*09c0*/  LOP3.LUT R15, R14, 0x3ff00000, RZ, 0xfc, !PT ;  /* 0x3ff000000e0f7812 */ /* 0x000fe200078efcff */
[----:B------:R-:W-:Y:S01]  /*09d0*/  IMAD.MOV.U32 R14, RZ, RZ, R12 ;  /* 0x000000ffff0e7224 */ /* 0x000fe200078e000c */
[----:B------:R-:W-:Y:S02]  /*09e0*/  LOP3.LUT R10, R5, 0x7ff00000, RZ, 0xc0, !PT ;  /* 0x7ff00000050a7812 */ /* 0x000fe400078ec0ff */
[----:B------:R-:W-:-:S03]  /*09f0*/  LOP3.LUT R21, R13, 0x7ff00000, RZ, 0xc0, !PT ;  /* 0x7ff000000d157812 */ /* 0x000fc600078ec0ff */
[----:B------:R-:W-:Y:S01]  /*0a00*/  @!P0 DMUL R14, R12, 8.98846567431157953865e+307 ;  /* 0x7fe000000c0e8828 */ /* 0x000fe20000000000 */
[----:B------:R-:W-:-:S03]  /*0a10*/  ISETP.GE.U32.AND P1, PT, R10, R21, PT ;  /* 0x000000150a00720c */ /* 0x000fc60003f26070 */
[----:B------:R-:W-:Y:S02]  /*0a20*/  @!P2 LOP3.LUT R19, R13, 0x7ff00000, RZ, 0xc0, !PT ;  /* 0x7ff000000d13a812 */ /* 0x000fe400078ec0ff */
[----:B------:R-:W0:Y:S02]  /*0a30*/  MUFU.RCP64H R17, R15 ;  /* 0x0000000f00117308 */ /* 0x000e240000001800 */
[----:B------:R-:W-:-:S04]  /*0a40*/  @!P2 ISETP.GE.U32.AND P3, PT, R10, R19, PT ;  /* 0x000000130a00a20c */ /* 0x000fc80003f66070 */
[----:B------:R-:W-:-:S04]  /*0a50*/  @!P2 SEL R19, R6, 0x63400000, !P3 ;  /* 0x634000000613a807 */ /* 0x000fc80005800000 */
[----:B------:R-:W-:-:S04]  /*0a60*/  @!P2 LOP3.LUT R22, R19, 0x80000000, R5, 0xf8, !PT ;  /* 0x800000001316a812 */ /* 0x000fc800078ef805 */
[----:B------:R-:W-:Y:S01]  /*0a70*/  @!P2 LOP3.LUT R23, R22, 0x100000, RZ, 0xfc, !PT ;  /* 0x001000001617a812 */ /* 0x000fe200078efcff */
[----:B------:R-:W-:Y:S01]  /*0a80*/  @!P2 IMAD.MOV.U32 R22, RZ, RZ, RZ ;  /* 0x000000ffff16a224 */ /* 0x000fe200078e00ff */
[----:B0-----:R-:W-:-:S08]  /*0a90*/  DFMA R2, R16, -R14, 1 ;  /* 0x3ff000001002742b */ /* 0x001fd0000000080e */
[----:B------:R-:W-:-:S08]  /*0aa0*/  DFMA R2, R2, R2, R2 ;  /* 0x000000020202722b */ /* 0x000fd00000000002 */
[----:B------:R-:W-:Y:S01]  /*0ab0*/  DFMA R16, R16, R2, R16 ;  /* 0x000000021010722b */ /* 0x000fe20000000010 */
[----:B------:R-:W-:Y:S01]  /*0ac0*/  SEL R3, R6, 0x63400000, !P1 ;  /* 0x6340000006037807 */ /* 0x000fe20004800000 */
[----:B------:R-:W-:-:S03]  /*0ad0*/  IMAD.MOV.U32 R2, RZ, RZ, R4 ;  /* 0x000000ffff027224 */ /* 0x000fc600078e0004 */
[----:B------:R-:W-:-:S03]  /*0ae0*/  LOP3.LUT R3, R3, 0x800fffff, R5, 0xf8, !PT ;  /* 0x800fffff03037812 */ /* 0x000fc600078ef805 */
[----:B------:R-:W-:-:S03]  /*0af0*/  DFMA R18, R16, -R14, 1 ;  /* 0x3ff000001012742b */ /* 0x000fc6000000080e */
[----:B------:R-:W-:Y:S01]  /*0b00*/  @!P2 DFMA R2, R2, 2, -R22 ;  /* 0x400000000202a82b */ /* 0x000fe20000000816 */
[----:B------:R-:W-:-:S04]  /*0b10*/  IMAD.MOV.U32 R22, RZ, RZ, R10 ;  /* 0x000000ffff167224 */ /* 0x000fc800078e000a */
[----:B------:R-:W-:Y:S01]  /*0b20*/  DFMA R16, R16, R18, R16 ;  /* 0x000000121010722b */ /* 0x000fe20000000010 */
[----:B------:R-:W-:Y:S01]  /*0b30*/  IMAD.MOV.U32 R23, RZ, RZ, R21 ;  /* 0x000000ffff177224 */ /* 0x000fe200078e0015 */
[----:B------:R-:W-:-:S03]  /*0b40*/  @!P0 LOP3.LUT R23, R15, 0x7ff00000, RZ, 0xc0, !PT ;  /* 0x7ff000000f178812 */ /* 0x000fc600078ec0ff */
[----:B------:R-:W-:Y:S02]  /*0b50*/  @!P2 LOP3.LUT R22, R3, 0x7ff00000, RZ, 0xc0, !PT ;  /* 0x7ff000000316a812 */ /* 0x000fe400078ec0ff */
[----:B------:R-:W-:Y:S01]  /*0b60*/  VIADD R25, R23, 0xffffffff ;  /* 0xffffffff17197836 */ /* 0x000fe20000000000 */
[----:B------:R-:W-:Y:S02]  /*0b70*/  DMUL R18, R16, R2 ;  /* 0x0000000210127228 */ /* 0x000fe40000000000 */
[----:B------:R-:W-:-:S05]  /*0b80*/  VIADD R24, R22, 0xffffffff ;  /* 0xffffffff16187836 */ /* 0x000fca0000000000 */
[----:B------:R-:W-:Y:S01]  /*0b90*/  ISETP.GT.U32.AND P0, PT, R24, 0x7feffffe, PT ;  /* 0x7feffffe1800780c */ /* 0x000fe20003f04070 */
[----:B------:R-:W-:-:S03]  /*0ba0*/  DFMA R20, R18, -R14, R2 ;  /* 0x8000000e1214722b */ /* 0x000fc60000000002 */
[----:B------:R-:W-:-:S05]  /*0bb0*/  ISETP.GT.U32.OR P0, PT, R25, 0x7feffffe, P0 ;  /* 0x7feffffe1900780c */ /* 0x000fca0000704470 */
[----:B------:R-:W-:-:S08]  /*0bc0*/  DFMA R16, R16, R20, R18 ;  /* 0x000000141010722b */ /* 0x000fd00000000012 */
[----:B------:R-:W-:Y:S05]  /*0bd0*/  @P0 BRA `(.L_x_7) ;  /* 0x00000000006c0947 */ /* 0x000fea0003800000 */
[----:B------:R-:W-:-:S04]  /*0be0*/  LOP3.LUT R5, R13, 0x7ff00000, RZ, 0xc0, !PT ;  /* 0x7ff000000d057812 */ /* 0x000fc800078ec0ff */
[CC--:B------:R-:W-:Y:S02]  /*0bf0*/  VIADDMNMX R4, R10.reuse, -R5.reuse, 0xb9600000, !PT ;  /* 0xb96000000a047446 */ /* 0x0c0fe40007800905 */
[----:B------:R-:W-:Y:S02]  /*0c00*/  ISETP.GE.U32.AND P0, PT, R10, R5, PT ;  /* 0x000000050a00720c */ /* 0x000fe40003f06070 */
[----:B------:R-:W-:Y:S02]  /*0c10*/  VIMNMX R4, PT, PT, R4, 0x46a00000, PT ;  /* 0x46a0000004047848 */ /* 0x000fe40003fe0100 */
[----:B------:R-:W-:-:S05]  /*0c20*/  SEL R5, R6, 0x63400000, !P0 ;  /* 0x6340000006057807 */ /* 0x000fca0004000000 */
[----:B------:R-:W-:Y:S02]  /*0c30*/  IMAD.IADD R6, R4, 0x1, -R5 ;  /* 0x0000000104067824 */ /* 0x000fe400078e0a05 */
[----:B------:R-:W-:Y:S02]  /*0c40*/  IMAD.MOV.U32 R4, RZ, RZ, RZ ;  /* 0x000000ffff047224 */ /* 0x000fe400078e00ff */
[----:B------:R-:W-:-:S06]  /*0c50*/  VIADD R5, R6, 0x7fe00000 ;  /* 0x7fe0000006057836 */ /* 0x000fcc0000000000 */
[----:B------:R-:W-:-:S10]  /*0c60*/  DMUL R18, R16, R4 ;  /* 0x0000000410127228 */ /* 0x000fd40000000000 */
[----:B------:R-:W-:-:S13]  /*0c70*/  FSETP.GTU.AND P0, PT, |R19|, 1.469367938527859385e-39, PT ;  /* 0x001000001300780b */ /* 0x000fda0003f0c200 */
[----:B------:R-:W-:Y:S05]  /*0c80*/  @P0 BRA `(.L_x_8) ;  /* 0x0000000000940947 */ /* 0x000fea0003800000 */
[----:B------:R-:W-:Y:S01]  /*0c90*/  DFMA R2, R16, -R14, R2 ;  /* 0x8000000e1002722b */ /* 0x000fe20000000002 */
[----:B------:R-:W-:-:S09]  /*0ca0*/  IMAD.MOV.U32 R4, RZ, RZ, RZ ;  /* 0x000000ffff047224 */ /* 0x000fd200078e00ff */
[C---:B------:R-:W-:Y:S02]  /*0cb0*/  FSETP.NEU.AND P0, PT, R3.reuse, RZ, PT ;  /* 0x000000ff0300720b */ /* 0x040fe40003f0d000 */
[----:B------:R-:W-:-:S04]  /*0cc0*/  LOP3.LUT R13, R3, 0x80000000, R13, 0x48, !PT ;  /* 0x80000000030d7812 */ /* 0x000fc800078e480d */
[----:B------:R-:W-:-:S07]  /*0cd0*/  LOP3.LUT R5, R13, R5, RZ, 0xfc, !PT ;  /* 0x000000050d057212 */ /* 0x000fce00078efcff */
[----:B------:R-:W-:Y:S05]  /*0ce0*/  @!P0 BRA `(.L_x_8) ;  /* 0x00000000007c8947 */ /* 0x000fea0003800000 */
[----:B------:R-:W-:Y:S01]  /*0cf0*/  IMAD.MOV R3, RZ, RZ, -R6 ;  /* 0x000000ffff037224 */ /* 0x000fe200078e0a06 */
[----:B------:R-:W-:Y:S01]  /*0d00*/  DMUL.RP R4, R16, R4 ;  /* 0x0000000410047228 */ /* 0x000fe20000008000 */
[----:B------:R-:W-:-:S06]  /*0d10*/  IMAD.MOV.U32 R2, RZ, RZ, RZ ;  /* 0x000000ffff027224 */ /* 0x000fcc00078e00ff */
[----:B------:R-:W-:-:S03]  /*0d20*/  DFMA R2, R18, -R2, R16 ;  /* 0x800000021202722b */ /* 0x000fc60000000010 */
[----:B------:R-:W-:-:S03]  /*0d30*/  LOP3.LUT R13, R5, R13, RZ, 0x3c, !PT ;  /* 0x0000000d050d7212 */ /* 0x000fc600078e3cff */
[----:B------:R-:W-:-:S04]  /*0d40*/  IADD3 R2, PT, PT, -R6, -0x43300000, RZ ;  /* 0xbcd0000006027810 */ /* 0x000fc80007ffe1ff */
[----:B------:R-:W-:-:S04]  /*0d50*/  FSETP.NEU.AND P0, PT, |R3|, R2, PT ;  /* 0x000000020300720b */ /* 0x000fc80003f0d200 */
[----:B------:R-:W-:Y:S02]  /*0d60*/  FSEL R18, R4, R18, !P0 ;  /* 0x0000001204127208 */ /* 0x000fe40004000000 */
[----:B------:R-:W-:Y:S01]  /*0d70*/  FSEL R19, R13, R19, !P0 ;  /* 0x000000130d137208 */ /* 0x000fe20004000000 */
[----:B------:R-:W-:Y:S06]  /*0d80*/  BRA `(.L_x_8) ;  /* 0x0000000000547947 */ /* 0x000fec0003800000 */
.L_x_7:
[----:B------:R-:W-:-:S14]  /*0d90*/  DSETP.NAN.AND P0, PT, R4, R4, PT ;  /* 0x000000040400722a */ /* 0x000fdc0003f08000 */
[----:B------:R-:W-:Y:S05]  /*0da0*/  @P0 BRA `(.L_x_9) ;  /* 0x0000000000440947 */ /* 0x000fea0003800000 */
[----:B------:R-:W-:-:S14]  /*0db0*/  DSETP.NAN.AND P0, PT, R12, R12, PT ;  /* 0x0000000c0c00722a */ /* 0x000fdc0003f08000 */
[----:B------:R-:W-:Y:S05]  /*0dc0*/  @P0 BRA `(.L_x_10) ;  /* 0x0000000000300947 */ /* 0x000fea0003800000 */
[----:B------:R-:W-:Y:S01]  /*0dd0*/  ISETP.NE.AND P0, PT, R22, R23, PT ;  /* 0x000000171600720c */ /* 0x000fe20003f05270 */
[----:B------:R-:W-:Y:S02]  /*0de0*/  IMAD.MOV.U32 R18, RZ, RZ, 0x0 ;  /* 0x00000000ff127424 */ /* 0x000fe400078e00ff */
[----:B------:R-:W-:-:S10]  /*0df0*/  IMAD.MOV.U32 R19, RZ, RZ, -0x80000 ;  /* 0xfff80000ff137424 */ /* 0x000fd400078e00ff */
[----:B------:R-:W-:Y:S05]  /*0e00*/  @!P0 BRA `(.L_x_8) ;  /* 0x0000000000348947 */ /* 0x000fea0003800000 */
[----:B------:R-:W-:Y:S02]  /*0e10*/  ISETP.NE.AND P0, PT, R22, 0x7ff00000, PT ;  /* 0x7ff000001600780c */ /* 0x000fe40003f05270 */
[----:B------:R-:W-:Y:S02]  /*0e20*/  LOP3.LUT R19, R5, 0x80000000, R13, 0x48, !PT ;  /* 0x8000000005137812 */ /* 0x000fe400078e480d */
[----:B------:R-:W-:-:S13]  /*0e30*/  ISETP.EQ.OR P0, PT, R23, RZ, !P0 ;  /* 0x000000ff1700720c */ /* 0x000fda0004702670 */
[----:B------:R-:W-:Y:S01]  /*0e40*/  @P0 LOP3.LUT R2, R19, 0x7ff00000, RZ, 0xfc, !PT ;  /* 0x7ff0000013020812 */ /* 0x000fe200078efcff */
[----:B------:R-:W-:Y:S02]  /*0e50*/  @!P0 IMAD.MOV.U32 R18, RZ, RZ, RZ ;  /* 0x000000ffff128224 */ /* 0x000fe400078e00ff */
[----:B------:R-:W-:Y:S02]  /*0e60*/  @P0 IMAD.MOV.U32 R18, RZ, RZ, RZ ;  /* 0x000000ffff120224 */ /* 0x000fe400078e00ff */
[----:B------:R-:W-:Y:S01]  /*0e70*/  @P0 IMAD.MOV.U32 R19, RZ, RZ, R2 ;  /* 0x000000ffff130224 */ /* 0x000fe200078e0002 */
[----:B------:R-:W-:Y:S06]  /*0e80*/  BRA `(.L_x_8) ;  /* 0x0000000000147947 */ /* 0x000fec0003800000 */
.L_x_10:
[----:B------:R-:W-:Y:S01]  /*0e90*/  LOP3.LUT R19, R13, 0x80000, RZ, 0xfc, !PT ;  /* 0x000800000d137812 */ /* 0x000fe200078efcff */
[----:B------:R-:W-:Y:S01]  /*0ea0*/  IMAD.MOV.U32 R18, RZ, RZ, R12 ;  /* 0x000000ffff127224 */ /* 0x000fe200078e000c */
[----:B------:R-:W-:Y:S06]  /*0eb0*/  BRA `(.L_x_8) ;  /* 0x0000000000087947 */ /* 0x000fec0003800000 */
.L_x_9:
[----:B------:R-:W-:Y:S01]  /*0ec0*/  LOP3.LUT R19, R5, 0x80000, RZ, 0xfc, !PT ;  /* 0x0008000005137812 */ /* 0x000fe200078efcff */
[----:B------:R-:W-:-:S07]  /*0ed0*/  IMAD.MOV.U32 R18, RZ, RZ, R4 ;  /* 0x000000ffff127224 */ /* 0x000fce00078e0004 */
.L_x_8:
[----:B------:R-:W-:Y:S05]  /*0ee0*/  BSYNC.RECONVERGENT B1 ;  /* 0x0000000000017941 */ /* 0x000fea0003800200 */
.L_x_6:
[----:B------:R-:W-:Y:S02]  /*0ef0*/  IMAD.MOV.U32 R2, RZ, RZ, R0 ;  /* 0x000000ffff027224 */ /* 0x000fe400078e0000 */
[----:B------:R-:W-:Y:S02]  /*0f00*/  IMAD.MOV.U32 R3, RZ, RZ, 0x0 ;  /* 0x00000000ff037424 */ /* 0x000fe400078e00ff */
[----:B------:R-:W-:Y:S02]  /*0f10*/  IMAD.MOV.U32 R4, RZ, RZ, R18 ;  /* 0x000000ffff047224 */ /* 0x000fe400078e0012 */
[----:B------:R-:W-:Y:S01]  /*0f20*/  IMAD.MOV.U32 R5, RZ, RZ, R19 ;  /* 0x000000ffff057224 */ /* 0x000fe200078e0013 */
[----:B------:R-:W-:Y:S06]  /*0f30*/  RET.REL.NODEC R2 `(_Z11computeAreaPfi) ;  /* 0xfffffff002307950 */ /* 0x000fec0003c3ffff */
.L_x_11:
[----:B------:R-:W-:-:S00]  /*0f40*/  BRA `(.L_x_11) ;  /* 0xfffffffc00fc7947 */ /* 0x000fc0000383ffff */
[----:B------:R-:W-:-:S00]  /*0f50*/  NOP ;  /* 0x0000000000007918 */ /* 0x000fc00000000000 */
        /* <DEDUP_REMOVED lines=10> */
.L_x_12:


//--------------------- .nv.global.init           --------------------------
	.section	.nv.global.init,"aw",@progbits
	.align	4
.nv.global.init:
	.type		__cudart_i2opi_f,@object
	.size		__cudart_i2opi_f,(.L_0 - __cudart_i2opi_f)
__cudart_i2opi_f:
        /*0000*/ 	.byte	0x41, 0x90, 0x43, 0x3c, 0x99, 0x95, 0x62, 0xdb, 0xc0, 0xdd, 0x34, 0xf5, 0xd1, 0x57, 0x27, 0xfc
        /*0010*/ 	.byte	0x29, 0x15, 0x44, 0x4e, 0x6e, 0x83, 0xf9, 0xa2
.L_0:


//--------------------- .nv.shared.reserved.0     --------------------------
	.section	.nv.shared.reserved.0,"aw",@nobits
	.weak		__nv_reservedSMEM_offset_0_alias
	.size		__nv_reservedSMEM_offset_0_alias, 0, 64
	.other		__nv_reservedSMEM_offset_0_alias,@"STO_CUDA_RESERVED_SHARED STV_DEFAULT"
__nv_reservedSMEM_offset_0_alias:
	.zero		0
	.zero		64


//--------------------- .nv.constant0._Z11computeAreaPfi --------------------------
	.section	.nv.constant0._Z11computeAreaPfi,"a",@progbits
	.sectionflags	@""
	.align	4
.nv.constant0._Z11computeAreaPfi:
	.zero		908


//--------------------- SYMBOLS --------------------------

	.type		.nv.reservedSmem.offset0,@object
	.size		.nv.reservedSmem.offset0,0x4
